	.headerflags	@"EF_CUDA_TEXMODE_UNIFIED EF_CUDA_64BIT_ADDRESS EF_CUDA_ACCELERATORS EF_CUDA_SM90 EF_CUDA_VIRTUAL_SM(EF_CUDA_SM90)"
	.elftype	@"ET_EXEC"


//--------------------- .nv.info                  --------------------------
	.section	.nv.info,"",@"SHT_CUDA_INFO"
	.align	4


	//----- nvinfo : EIATTR_REGCOUNT
	.align		4
        /*0000*/ 	.byte	0x04, 0x2f
        /*0002*/ 	.short	(.L_1 - .L_0)
	.align		4
.L_0:
        /*0004*/ 	.word	index@(triton_poi_fused_convolution_relu_threshold_backward_34)
        /*0008*/ 	.word	0x0000000c


	//----- nvinfo : EIATTR_MIN_STACK_SIZE
	.align		4
.L_1:
        /*000c*/ 	.byte	0x04, 0x12
        /*000e*/ 	.short	(.L_3 - .L_2)
	.align		4
.L_2:
        /*0010*/ 	.word	index@(triton_poi_fused_convolution_relu_threshold_backward_34)
        /*0014*/ 	.word	0x00000000


	//----- nvinfo : EIATTR_FRAME_SIZE
	.align		4
.L_3:
        /*0018*/ 	.byte	0x04, 0x11
        /*001a*/ 	.short	(.L_5 - .L_4)
	.align		4
.L_4:
        /*001c*/ 	.word	index@(triton_poi_fused_convolution_relu_threshold_backward_34)
        /*0020*/ 	.word	0x00000000


	//----- nvinfo : EIATTR_MIN_STACK_SIZE
	.align		4
.L_5:
        /*0024*/ 	.byte	0x04, 0x12
        /*0026*/ 	.short	(.L_7 - .L_6)
	.align		4
.L_6:
        /*0028*/ 	.word	index@(triton_poi_fused_convolution_relu_threshold_backward_34)
        /*002c*/ 	.word	0x00000000
.L_7:


//--------------------- .nv.info.triton_poi_fused_convolution_relu_threshold_backward_34 --------------------------
	.section	.nv.info.triton_poi_fused_convolution_relu_threshold_backward_34,"",@"SHT_CUDA_INFO"
	.sectionflags	@""
	.align	4


	//----- nvinfo : EIATTR_CUDA_API_VERSION
	.align		4
        /*0000*/ 	.byte	0x04, 0x37
        /*0002*/ 	.short	(.L_9 - .L_8)
.L_8:
        /*0004*/ 	.word	0x0000007c


	//----- nvinfo : EIATTR_KPARAM_INFO
	.align		4
.L_9:
        /*0008*/ 	.byte	0x04, 0x17
        /*000a*/ 	.short	(.L_11 - .L_10)
.L_10:
        /*000c*/ 	.word	0x00000000
        /*0010*/ 	.short	0x0003
        /*0012*/ 	.short	0x0018
        /*0014*/ 	.byte	0x00, 0xf0, 0x11, 0x00


	//----- nvinfo : EIATTR_KPARAM_INFO
	.align		4
.L_11:
        /*0018*/ 	.byte	0x04, 0x17
        /*001a*/ 	.short	(.L_13 - .L_12)
.L_12:
        /*001c*/ 	.word	0x00000000
        /*0020*/ 	.short	0x0002
        /*0022*/ 	.short	0x0010
        /*0024*/ 	.byte	0x00, 0xf4, 0x21, 0x00


	//----- nvinfo : EIATTR_KPARAM_INFO
	.align		4
.L_13:
        /*0028*/ 	.byte	0x04, 0x17
        /*002a*/ 	.short	(.L_15 - .L_14)
.L_14:
        /*002c*/ 	.word	0x00000000
        /*0030*/ 	.short	0x0001
        /*0032*/ 	.short	0x0008
        /*0034*/ 	.byte	0x00, 0xf4, 0x21, 0x00


	//----- nvinfo : EIATTR_KPARAM_INFO
	.align		4
.L_15:
        /*0038*/ 	.byte	0x04, 0x17
        /*003a*/ 	.short	(.L_17 - .L_16)
.L_16:
        /*003c*/ 	.word	0x00000000
        /*0040*/ 	.short	0x0000
        /*0042*/ 	.short	0x0000
        /*0044*/ 	.byte	0x00, 0xf4, 0x21, 0x00


	//----- nvinfo : EIATTR_SPARSE_MMA_MASK
	.align		4
.L_17:
        /*0048*/ 	.byte	0x03, 0x50
        /*004a*/ 	.short	0x0000


	//----- nvinfo : EIATTR_MAXREG_COUNT
	.align		4
        /*004c*/ 	.byte	0x03, 0x1b
        /*004e*/ 	.short	0x00ff


	//----- nvinfo : EIATTR_EXIT_INSTR_OFFSETS
	.align		4
        /*0050*/ 	.byte	0x04, 0x1c
        /*0052*/ 	.short	(.L_19 - .L_18)


	//   ....[0]....
.L_18:
        /*0054*/ 	.word	0x00000150


	//   ....[1]....
        /*0058*/ 	.word	0x00000170


	//----- nvinfo : EIATTR_REQNTID
	.align		4
.L_19:
        /*005c*/ 	.byte	0x04, 0x10
        /*005e*/ 	.short	(.L_21 - .L_20)
.L_20:
        /*0060*/ 	.word	0x00000080
        /*0064*/ 	.word	0x00000001
        /*0068*/ 	.word	0x00000001


	//----- nvinfo : EIATTR_CBANK_PARAM_SIZE
	.align		4
.L_21:
        /*006c*/ 	.byte	0x03, 0x19
        /*006e*/ 	.short	0x001c


	//----- nvinfo : EIATTR_PARAM_CBANK
	.align		4
        /*0070*/ 	.byte	0x04, 0x0a
        /*0072*/ 	.short	(.L_23 - .L_22)
	.align		4
.L_22:
        /*0074*/ 	.word	index@(.nv.constant0.triton_poi_fused_convolution_relu_threshold_backward_34)
        /*0078*/ 	.short	0x0210
        /*007a*/ 	.short	0x001c


	//----- nvinfo : EIATTR_SW_WAR
	.align		4
.L_23:
        /*007c*/ 	.byte	0x04, 0x36
        /*007e*/ 	.short	(.L_25 - .L_24)
.L_24:
        /*0080*/ 	.word	0x00000008
.L_25:


//--------------------- .nv.callgraph             --------------------------
	.section	.nv.callgraph,"",@"SHT_CUDA_CALLGRAPH"
	.align	4
	.sectionentsize	8
	.align		4
        /*0000*/ 	.word	0x00000000
	.align		4
        /*0004*/ 	.word	0xffffffff
	.align		4
        /*0008*/ 	.word	0x00000000
	.align		4
        /*000c*/ 	.word	0xfffffffe
	.align		4
        /*0010*/ 	.word	0x00000000
	.align		4
        /*0014*/ 	.word	0xfffffffd
	.align		4
        /*0018*/ 	.word	0x00000000
	.align		4
        /*001c*/ 	.word	0xfffffffc


//--------------------- .text.triton_poi_fused_convolution_relu_threshold_backward_34 --------------------------
	.section	.text.triton_poi_fused_convolution_relu_threshold_backward_34,"ax",@progbits
	.align	128
        .global         triton_poi_fused_convolution_relu_threshold_backward_34
        .type           triton_poi_fused_convolution_relu_threshold_backward_34,@function
        .size           triton_poi_fused_convolution_relu_threshold_backward_34,(.L_x_1 - triton_poi_fused_convolution_relu_threshold_backward_34)
        .other          triton_poi_fused_convolution_relu_threshold_backward_34,@"STO_CUDA_ENTRY STV_DEFAULT"
triton_poi_fused_convolution_relu_threshold_backward_34:
.text.triton_poi_fused_convolution_relu_threshold_backward_34:
[----:B------:R-:W0:Y:S02]  /*0000*/  LDC R1, c[0x0][0x28] ;  /* 0x00000a00ff017b82 */ /* 0x000e240000000800 */
[----:B------:R-:W1:Y:S01]  /*0010*/  S2R R0, SR_TID.X ;  /* 0x0000000000007919 */ /* 0x000e620000002100 */
[----:B------:R-:W2:Y:S01]  /*0020*/  LDC.64 R2, c[0x0][0x210] ;  /* 0x00008400ff027b82 */ /* 0x000ea20000000a00 */
[----:B------:R-:W-:Y:S01]  /*0030*/  ULDC.64 UR4, c[0x0][0x208] ;  /* 0x0000820000047ab9 */ /* 0x000fe20000000a00 */
[----:B------:R-:W-:Y:S01]  /*0040*/  ULDC.64 UR6, c[0x0][0x220] ;  /* 0x0000880000067ab9 */ /* 0x000fe20000000a00 */
[----:B------:R-:W3:Y:S05]  /*0050*/  S2R R7, SR_CTAID.X ;  /* 0x0000000000077919 */ /* 0x000eea0000002500 */
[----:B------:R-:W4:Y:S01]  /*0060*/  LDC.64 R4, c[0x0][0x218] ;  /* 0x00008600ff047b82 */ /* 0x000f220000000a00 */
[----:B-1----:R-:W-:Y:S01]  /*0070*/  LOP3.LUT R0, R0, 0x7f, RZ, 0xc0, !PT ;  /* 0x0000007f00007812 */ /* 0x002fe200078ec0ff */
[----:B----4-:R-:W4:Y:S04]  /*0080*/  LDG.E R5, desc[UR4][R4.64] ;  /* 0x0000000404057981 */ /* 0x010f28000c1e1900 */
[----:B---3--:R-:W-:-:S02]  /*0090*/  IMAD R7, R7, 0x80, R0 ;  /* 0x0000008007077824 */ /* 0x008fc400078e0200 */
[----:B------:R-:W-:Y:S02]  /*00a0*/  IMAD.MOV.U32 R0, RZ, RZ, RZ ;  /* 0x000000ffff007224 */ /* 0x000fe400078e00ff */
[C---:B--2---:R-:W-:Y:S01]  /*00b0*/  IMAD.WIDE R2, R7.reuse, 0x4, R2 ;  /* 0x0000000407027825 */ /* 0x044fe200078e0202 */
[----:B------:R-:W-:-:S13]  /*00c0*/  ISETP.GE.AND P0, PT, R7, 0x100, PT ;  /* 0x000001000700780c */ /* 0x000fda0003f06270 */
[----:B------:R-:W4:Y:S02]  /*00d0*/  @!P0 LDG.E R0, desc[UR4][R2.64] ;  /* 0x0000000402008981 */ /* 0x000f24000c1e1900 */
[----:B----4-:R-:W-:Y:S01]  /*00e0*/  FADD R6, R5, R0 ;  /* 0x0000000005067221 */ /* 0x010fe20000000000 */
[----:B------:R-:W-:-:S04]  /*00f0*/  FSETP.GEU.AND P1, PT, R0, -R5, PT ;  /* 0x800000050000720b */ /* 0x000fc80003f2e000 */
[----:B------:R-:W-:Y:S02]  /*0100*/  FSEL R0, R6, RZ, P1 ;  /* 0x000000ff06007208 */ /* 0x000fe40000800000 */
[----:B------:R-:W-:Y:S02]  /*0110*/  IADD3 R6, P2, R7, UR6, RZ ;  /* 0x0000000607067c10 */ /* 0x000fe4000ff5e0ff */
[----:B------:R-:W-:Y:S02]  /*0120*/  FSETP.GTU.AND P1, PT, R0, RZ, PT ;  /* 0x000000ff0000720b */ /* 0x000fe40003f2c000 */
[----:B------:R-:W-:Y:S02]  /*0130*/  LEA.HI.X.SX32 R7, R7, UR7, 0x1, P2 ;  /* 0x0000000707077c11 */ /* 0x000fe400090f0eff */
[----:B------:R-:W-:Y:S01]  /*0140*/  SEL R9, RZ, 0x1, P1 ;  /* 0x00000001ff097807 */ /* 0x000fe20000800000 */
[----:B------:R-:W-:Y:S08]  /*0150*/  @P0 EXIT ;  /* 0x000000000000094d */ /* 0x000ff00003800000 */
[----:B------:R-:W-:Y:S01]  /*0160*/  STG.E.U8 desc[UR4][R6.64], R9 ;  /* 0x0000000906007986 */ /* 0x000fe2000c101104 */
[----:B------:R-:W-:Y:S05]  /*0170*/  EXIT ;  /* 0x000000000000794d */ /* 0x000fea0003800000 */
.L_x_0:
[----:B------:R-:W-:-:S00]  /*0180*/  BRA `(.L_x_0) ;  /* 0xfffffffc00fc7947 */ /* 0x000fc0000383ffff */
[----:B------:R-:W-:-:S00]  /*0190*/  NOP ;  /* 0x0000000000007918 */ /* 0x000fc00000000000 */
        /* <DEDUP_REMOVED lines=14> */
.L_x_1:


//--------------------- .nv.constant0.triton_poi_fused_convolution_relu_threshold_backward_34 --------------------------
	.section	.nv.constant0.triton_poi_fused_convolution_relu_threshold_backward_34,"a",@progbits
	.sectionflags	@""
	.align	4
.nv.constant0.triton_poi_fused_convolution_relu_threshold_backward_34:
	.zero		556
